//
// Generated by NVIDIA NVVM Compiler
//
// Compiler Build ID: CL-36424714
// Cuda compilation tools, release 13.0, V13.0.88
// Based on NVVM 20.0.0
//

.version 9.0
.target sm_100
.address_size 64

	// .globl	default_function_kernel

.visible .entry default_function_kernel(
	.param .u64 .ptr .align 1 default_function_kernel_param_0,
	.param .u64 .ptr .align 1 default_function_kernel_param_1,
	.param .u64 .ptr .align 1 default_function_kernel_param_2,
	.param .u64 .ptr .align 1 default_function_kernel_param_3
)
.maxntid 54
{
	.reg .b16 	%rs<4>;
	.reg .b32 	%r<12>;
	.reg .b32 	%f<5>;
	.reg .b64 	%rd<15>;

	ld.param.u64 	%rd1, [default_function_kernel_param_0];
	ld.param.u64 	%rd2, [default_function_kernel_param_1];
	ld.param.u64 	%rd3, [default_function_kernel_param_2];
	ld.param.u64 	%rd4, [default_function_kernel_param_3];
	cvta.to.global.u64 	%rd5, %rd2;
	cvta.to.global.u64 	%rd6, %rd3;
	cvta.to.global.u64 	%rd7, %rd1;
	cvta.to.global.u64 	%rd8, %rd4;
	mov.u32 	%r1, %ctaid.x;
	mov.u32 	%r2, %tid.x;
	mad.lo.s32 	%r3, %r1, 54, %r2;
	mul.wide.u32 	%rd9, %r3, 4;
	add.s64 	%rd10, %rd8, %rd9;
	ld.global.nc.f32 	%f1, [%rd10];
	shr.u32 	%r4, %r2, 1;
	mad.lo.s32 	%r5, %r1, 27, %r4;
	shr.u32 	%r6, %r5, 1;
	mul.hi.u32 	%r7, %r6, -620742975;
	shr.u32 	%r8, %r7, 10;
	mul.lo.s32 	%r9, %r8, 2394;
	sub.s32 	%r10, %r5, %r9;
	cvt.u16.u32 	%rs1, %r10;
	mul.hi.u16 	%rs2, %rs1, 3943;
	shr.u16 	%rs3, %rs2, 3;
	cvt.u32.u16 	%r11, %rs3;
	mul.wide.u32 	%rd11, %r11, 4;
	add.s64 	%rd12, %rd7, %rd11;
	ld.global.nc.f32 	%f2, [%rd12];
	add.s64 	%rd13, %rd6, %rd11;
	ld.global.nc.f32 	%f3, [%rd13];
	fma.rn.f32 	%f4, %f1, %f2, %f3;
	add.s64 	%rd14, %rd5, %rd9;
	st.global.f32 	[%rd14], %f4;
	ret;

}


// ===== COMPILED SASS (sm_100) =====

	.target	sm_100

	.elftype	@"ET_EXEC"


//--------------------- .note.nv.tkinfo           --------------------------
	.section	.note.nv.tkinfo,"",@"SHT_NOTE"
	.sectionflags	@"SHF_NOTE_NV_TKINFO"
	.tkinfo
        /*0018*/ 	.word	0x00000002
        /*0030*/ 	.string	""
        /*0030*/ 	.string	"ptxas"
        /*0030*/ 	.string	"Cuda compilation tools, release 13.0, V13.0.88"
        /*0030*/ 	.string	"Build cuda_13.0.r13.0/compiler.36424714_0"
        /*0030*/ 	.string	"-arch sm_100 -m 64 "



//--------------------- .note.nv.cuinfo           --------------------------
	.section	.note.nv.cuinfo,"",@"SHT_NOTE"
	.sectionflags	@"SHF_NOTE_NV_CUINFO"
        /*0018*/ 	.short	0x0002
        /*001a*/ 	.short	0x0064
        /*001c*/ 	.short	0x0082
	.zero		2


//--------------------- .nv.info                  --------------------------
	.section	.nv.info,"",@"SHT_CUDA_INFO"
	.align	4


	//----- nvinfo : EIATTR_REGCOUNT
	.align		4
        /*0000*/ 	.byte	0x04, 0x2f
        /*0002*/ 	.short	(.L_1 - .L_0)
	.align		4
.L_0:
        /*0004*/ 	.word	index@(default_function_kernel)
        /*0008*/ 	.word	0x0000000e


	//----- nvinfo : EIATTR_FRAME_SIZE
	.align		4
.L_1:
        /*000c*/ 	.byte	0x04, 0x11
        /*000e*/ 	.short	(.L_3 - .L_2)
	.align		4
.L_2:
        /*0010*/ 	.word	index@(default_function_kernel)
        /*0014*/ 	.word	0x00000000


	//----- nvinfo : EIATTR_MIN_STACK_SIZE
	.align		4
.L_3:
        /*0018*/ 	.byte	0x04, 0x12
        /*001a*/ 	.short	(.L_5 - .L_4)
	.align		4
.L_4:
        /*001c*/ 	.word	index@(default_function_kernel)
        /*0020*/ 	.word	0x00000000
.L_5:


//--------------------- .nv.compat                --------------------------
	.section	.nv.compat,"",@"SHT_CUDA_COMPAT_INFO"
	.align	4
        /*0000*/ 	.byte	0x02, 0x09, 0x00, 0x00, 0x02, 0x02, 0x01, 0x00, 0x02, 0x05, 0x05, 0x00, 0x03, 0x07, 0x01, 0x01
        /*0010*/ 	.byte	0x02, 0x03, 0x00, 0x00, 0x02, 0x06, 0x01, 0x00, 0x04, 0x0b, 0x08, 0x00, 0x09, 0x00, 0x00, 0x00
        /*0020*/ 	.byte	0x00, 0x00, 0x00, 0x00


//--------------------- .nv.info.default_function_kernel --------------------------
	.section	.nv.info.default_function_kernel,"",@"SHT_CUDA_INFO"
	.sectionflags	@""
	.align	4


	//----- nvinfo : EIATTR_CUDA_API_VERSION
	.align		4
        /*0000*/ 	.byte	0x04, 0x37
        /*0002*/ 	.short	(.L_7 - .L_6)
.L_6:
        /*0004*/ 	.word	0x00000082


	//----- nvinfo : EIATTR_KPARAM_INFO
	.align		4
.L_7:
        /*0008*/ 	.byte	0x04, 0x17
        /*000a*/ 	.short	(.L_9 - .L_8)
.L_8:
        /*000c*/ 	.word	0x00000000
        /*0010*/ 	.short	0x0003
        /*0012*/ 	.short	0x0018
        /*0014*/ 	.byte	0x00, 0xf5, 0x21, 0x00


	//----- nvinfo : EIATTR_KPARAM_INFO
	.align		4
.L_9:
        /*0018*/ 	.byte	0x04, 0x17
        /*001a*/ 	.short	(.L_11 - .L_10)
.L_10:
        /*001c*/ 	.word	0x00000000
        /*0020*/ 	.short	0x0002
        /*0022*/ 	.short	0x0010
        /*0024*/ 	.byte	0x00, 0xf5, 0x21, 0x00


	//----- nvinfo : EIATTR_KPARAM_INFO
	.align		4
.L_11:
        /*0028*/ 	.byte	0x04, 0x17
        /*002a*/ 	.short	(.L_13 - .L_12)
.L_12:
        /*002c*/ 	.word	0x00000000
        /*0030*/ 	.short	0x0001
        /*0032*/ 	.short	0x0008
        /*0034*/ 	.byte	0x00, 0xf5, 0x21, 0x00


	//----- nvinfo : EIATTR_KPARAM_INFO
	.align		4
.L_13:
        /*0038*/ 	.byte	0x04, 0x17
        /*003a*/ 	.short	(.L_15 - .L_14)
.L_14:
        /*003c*/ 	.word	0x00000000
        /*0040*/ 	.short	0x0000
        /*0042*/ 	.short	0x0000
        /*0044*/ 	.byte	0x00, 0xf5, 0x21, 0x00


	//----- nvinfo : EIATTR_SPARSE_MMA_MASK
	.align		4
.L_15:
        /*0048*/ 	.byte	0x03, 0x50
        /*004a*/ 	.short	0x0000


	//----- nvinfo : EIATTR_MAXREG_COUNT
	.align		4
        /*004c*/ 	.byte	0x03, 0x1b
        /*004e*/ 	.short	0x00ff


	//----- nvinfo : EIATTR_MERCURY_ISA_VERSION
	.align		4
        /*0050*/ 	.byte	0x03, 0x5f
        /*0052*/ 	.short	0x0101


	//----- nvinfo : EIATTR_VRC_CTA_INIT_COUNT
	.align		4
        /*0054*/ 	.byte	0x02, 0x4a
	.zero		1
	.zero		1


	//----- nvinfo : EIATTR_EXIT_INSTR_OFFSETS
	.align		4
        /*0058*/ 	.byte	0x04, 0x1c
        /*005a*/ 	.short	(.L_17 - .L_16)


	//   ....[0]....
.L_16:
        /*005c*/ 	.word	0x000001b0


	//----- nvinfo : EIATTR_MAX_THREADS
	.align		4
.L_17:
        /*0060*/ 	.byte	0x04, 0x05
        /*0062*/ 	.short	(.L_19 - .L_18)
.L_18:
        /*0064*/ 	.word	0x00000036
        /*0068*/ 	.word	0x00000001
        /*006c*/ 	.word	0x00000001


	//----- nvinfo : EIATTR_CBANK_PARAM_SIZE
	.align		4
.L_19:
        /*0070*/ 	.byte	0x03, 0x19
        /*0072*/ 	.short	0x0020


	//----- nvinfo : EIATTR_PARAM_CBANK
	.align		4
        /*0074*/ 	.byte	0x04, 0x0a
        /*0076*/ 	.short	(.L_21 - .L_20)
	.align		4
.L_20:
        /*0078*/ 	.word	index@(.nv.constant0.default_function_kernel)
        /*007c*/ 	.short	0x0380
        /*007e*/ 	.short	0x0020


	//----- nvinfo : EIATTR_SW_WAR
	.align		4
.L_21:
        /*0080*/ 	.byte	0x04, 0x36
        /*0082*/ 	.short	(.L_23 - .L_22)
.L_22:
        /*0084*/ 	.word	0x00000008
.L_23:


//--------------------- .nv.callgraph             --------------------------
	.section	.nv.callgraph,"",@"SHT_CUDA_CALLGRAPH"
	.align	4
	.sectionentsize	8
	.align		4
        /*0000*/ 	.word	0x00000000
	.align		4
        /*0004*/ 	.word	0xffffffff
	.align		4
        /*0008*/ 	.word	0x00000000
	.align		4
        /*000c*/ 	.word	0xfffffffe
	.align		4
        /*0010*/ 	.word	0x00000000
	.align		4
        /*0014*/ 	.word	0xfffffffd
	.align		4
        /*0018*/ 	.word	0x00000000
	.align		4
        /*001c*/ 	.word	0xfffffffc


//--------------------- .text.default_function_kernel --------------------------
	.section	.text.default_function_kernel,"ax",@progbits
	.align	128
        .global         default_function_kernel
        .type           default_function_kernel,@function
        .size           default_function_kernel,(.L_x_1 - default_function_kernel)
        .other          default_function_kernel,@"STO_CUDA_ENTRY STV_DEFAULT"
default_function_kernel:
.text.default_function_kernel:
[----:B------:R-:W-:Y:S01]  /*0000*/  LDC R1, c[0x0][0x37c] ;  /* 0x0000df00ff017b82 */ /* 0x000fe20000000800 */
[----:B------:R-:W0:Y:S07]  /*0010*/  S2R R8, SR_TID.X ;  /* 0x0000000000087919 */ /* 0x000e2e0000002100 */
[----:B------:R-:W1:Y:S01]  /*0020*/  LDC.64 R6, c[0x0][0x390] ;  /* 0x0000e400ff067b82 */ /* 0x000e620000000a00 */
[----:B------:R-:W2:Y:S01]  /*0030*/  LDCU.64 UR4, c[0x0][0x358] ;  /* 0x00006b00ff0477ac */ /* 0x000ea20008000a00 */
[----:B------:R-:W3:Y:S01]  /*0040*/  S2R R11, SR_CTAID.X ;  /* 0x00000000000b7919 */ /* 0x000ee20000002500 */
[----:B0-----:R-:W-:-:S05]  /*0050*/  SHF.R.U32.HI R0, RZ, 0x1, R8 ;  /* 0x00000001ff007819 */ /* 0x001fca0000011608 */
[C---:B---3--:R-:W-:Y:S02]  /*0060*/  IMAD R0, R11.reuse, 0x1b, R0 ;  /* 0x0000001b0b007824 */ /* 0x048fe400078e0200 */
[----:B------:R-:W-:-:S03]  /*0070*/  IMAD R11, R11, 0x36, R8 ;  /* 0x000000360b0b7824 */ /* 0x000fc600078e0208 */
[----:B------:R-:W-:-:S05]  /*0080*/  SHF.R.U32.HI R2, RZ, 0x1, R0 ;  /* 0x00000001ff027819 */ /* 0x000fca0000011600 */
[----:B------:R-:W-:Y:S02]  /*0090*/  IMAD.HI.U32 R4, R2, -0x24ffc93f, RZ ;  /* 0xdb0036c102047827 */ /* 0x000fe400078e00ff */
[----:B------:R-:W0:Y:S03]  /*00a0*/  LDC.64 R2, c[0x0][0x398] ;  /* 0x0000e600ff027b82 */ /* 0x000e260000000a00 */
[----:B------:R-:W-:-:S05]  /*00b0*/  SHF.R.U32.HI R9, RZ, 0xa, R4 ;  /* 0x0000000aff097819 */ /* 0x000fca0000011604 */
[----:B------:R-:W3:Y:S01]  /*00c0*/  LDC.64 R4, c[0x0][0x380] ;  /* 0x0000e000ff047b82 */ /* 0x000ee20000000a00 */
[----:B------:R-:W-:-:S05]  /*00d0*/  IMAD R9, R9, -0x95a, R0 ;  /* 0xfffff6a609097824 */ /* 0x000fca00078e0200 */
[----:B------:R-:W-:-:S05]  /*00e0*/  LOP3.LUT R9, R9, 0xffff, RZ, 0xc0, !PT ;  /* 0x0000ffff09097812 */ /* 0x000fca00078ec0ff */
[----:B------:R-:W-:-:S05]  /*00f0*/  IMAD R9, R9, 0xf67, RZ ;  /* 0x00000f6709097824 */ /* 0x000fca00078e02ff */
[----:B------:R-:W-:Y:S01]  /*0100*/  SHF.R.U32.HI R9, RZ, 0x13, R9 ;  /* 0x00000013ff097819 */ /* 0x000fe20000011609 */
[----:B0-----:R-:W-:-:S04]  /*0110*/  IMAD.WIDE.U32 R2, R11, 0x4, R2 ;  /* 0x000000040b027825 */ /* 0x001fc800078e0002 */
[C---:B-1----:R-:W-:Y:S02]  /*0120*/  IMAD.WIDE.U32 R6, R9.reuse, 0x4, R6 ;  /* 0x0000000409067825 */ /* 0x042fe400078e0006 */
[----:B--2---:R-:W2:Y:S02]  /*0130*/  LDG.E.CONSTANT R2, desc[UR4][R2.64] ;  /* 0x0000000402027981 */ /* 0x004ea4000c1e9900 */
[----:B---3--:R-:W-:Y:S02]  /*0140*/  IMAD.WIDE.U32 R4, R9, 0x4, R4 ;  /* 0x0000000409047825 */ /* 0x008fe400078e0004 */
[----:B------:R-:W2:Y:S01]  /*0150*/  LDG.E.CONSTANT R7, desc[UR4][R6.64] ;  /* 0x0000000406077981 */ /* 0x000ea2000c1e9900 */
[----:B------:R-:W0:Y:S03]  /*0160*/  LDC.64 R8, c[0x0][0x388] ;  /* 0x0000e200ff087b82 */ /* 0x000e260000000a00 */
[----:B------:R-:W2:Y:S01]  /*0170*/  LDG.E.CONSTANT R5, desc[UR4][R4.64] ;  /* 0x0000000404057981 */ /* 0x000ea2000c1e9900 */
[----:B0-----:R-:W-:-:S04]  /*0180*/  IMAD.WIDE.U32 R8, R11, 0x4, R8 ;  /* 0x000000040b087825 */ /* 0x001fc800078e0008 */
[----:B--2---:R-:W-:-:S05]  /*0190*/  FFMA R11, R2, R5, R7 ;  /* 0x00000005020b7223 */ /* 0x004fca0000000007 */
[----:B------:R-:W-:Y:S01]  /*01a0*/  STG.E desc[UR4][R8.64], R11 ;  /* 0x0000000b08007986 */ /* 0x000fe2000c101904 */
[----:B------:R-:W-:Y:S05]  /*01b0*/  EXIT ;  /* 0x000000000000794d */ /* 0x000fea0003800000 */
.L_x_0:
[----:B------:R-:W-:-:S00]  /*01c0*/  BRA `(.L_x_0) ;  /* 0xfffffffc00fc7947 */ /* 0x000fc0000383ffff */
[----:B------:R-:W-:-:S00]  /*01d0*/  NOP ;  /* 0x0000000000007918 */ /* 0x000fc00000000000 */
        /* <DEDUP_REMOVED lines=10> */
.L_x_1:


//--------------------- .nv.shared.reserved.0     --------------------------
	.section	.nv.shared.reserved.0,"aw",@nobits
	.weak		__nv_reservedSMEM_offset_0_alias
	.size		__nv_reservedSMEM_offset_0_alias, 0, 64
	.other		__nv_reservedSMEM_offset_0_alias,@"STO_CUDA_RESERVED_SHARED STV_DEFAULT"
__nv_reservedSMEM_offset_0_alias:
	.zero		0
	.zero		64


//--------------------- .nv.constant0.default_function_kernel --------------------------
	.section	.nv.constant0.default_function_kernel,"a",@progbits
	.sectionflags	@""
	.align	4
.nv.constant0.default_function_kernel:
	.zero		928


//--------------------- SYMBOLS --------------------------

	.type		.nv.reservedSmem.offset0,@object
	.size		.nv.reservedSmem.offset0,0x4
